	.headerflags	@"EF_CUDA_TEXMODE_UNIFIED EF_CUDA_64BIT_ADDRESS EF_CUDA_ACCELERATORS EF_CUDA_SM90 EF_CUDA_VIRTUAL_SM(EF_CUDA_SM90)"
	.elftype	@"ET_EXEC"


//--------------------- .nv.info                  --------------------------
	.section	.nv.info,"",@"SHT_CUDA_INFO"
	.align	4


	//----- nvinfo : EIATTR_REGCOUNT
	.align		4
        /*0000*/ 	.byte	0x04, 0x2f
        /*0002*/ 	.short	(.L_1 - .L_0)
	.align		4
.L_0:
        /*0004*/ 	.word	index@(triton_poi_fused_mul_13)
        /*0008*/ 	.word	0x0000000e


	//----- nvinfo : EIATTR_MIN_STACK_SIZE
	.align		4
.L_1:
        /*000c*/ 	.byte	0x04, 0x12
        /*000e*/ 	.short	(.L_3 - .L_2)
	.align		4
.L_2:
        /*0010*/ 	.word	index@(triton_poi_fused_mul_13)
        /*0014*/ 	.word	0x00000000


	//----- nvinfo : EIATTR_FRAME_SIZE
	.align		4
.L_3:
        /*0018*/ 	.byte	0x04, 0x11
        /*001a*/ 	.short	(.L_5 - .L_4)
	.align		4
.L_4:
        /*001c*/ 	.word	index@(triton_poi_fused_mul_13)
        /*0020*/ 	.word	0x00000000


	//----- nvinfo : EIATTR_MIN_STACK_SIZE
	.align		4
.L_5:
        /*0024*/ 	.byte	0x04, 0x12
        /*0026*/ 	.short	(.L_7 - .L_6)
	.align		4
.L_6:
        /*0028*/ 	.word	index@(triton_poi_fused_mul_13)
        /*002c*/ 	.word	0x00000000
.L_7:


//--------------------- .nv.info.triton_poi_fused_mul_13 --------------------------
	.section	.nv.info.triton_poi_fused_mul_13,"",@"SHT_CUDA_INFO"
	.sectionflags	@""
	.align	4


	//----- nvinfo : EIATTR_CUDA_API_VERSION
	.align		4
        /*0000*/ 	.byte	0x04, 0x37
        /*0002*/ 	.short	(.L_9 - .L_8)
.L_8:
        /*0004*/ 	.word	0x0000007c


	//----- nvinfo : EIATTR_KPARAM_INFO
	.align		4
.L_9:
        /*0008*/ 	.byte	0x04, 0x17
        /*000a*/ 	.short	(.L_11 - .L_10)
.L_10:
        /*000c*/ 	.word	0x00000000
        /*0010*/ 	.short	0x0004
        /*0012*/ 	.short	0x001c
        /*0014*/ 	.byte	0x00, 0xf0, 0x11, 0x00


	//----- nvinfo : EIATTR_KPARAM_INFO
	.align		4
.L_11:
        /*0018*/ 	.byte	0x04, 0x17
        /*001a*/ 	.short	(.L_13 - .L_12)
.L_12:
        /*001c*/ 	.word	0x00000000
        /*0020*/ 	.short	0x0003
        /*0022*/ 	.short	0x0018
        /*0024*/ 	.byte	0x00, 0xf0, 0x11, 0x00


	//----- nvinfo : EIATTR_KPARAM_INFO
	.align		4
.L_13:
        /*0028*/ 	.byte	0x04, 0x17
        /*002a*/ 	.short	(.L_15 - .L_14)
.L_14:
        /*002c*/ 	.word	0x00000000
        /*0030*/ 	.short	0x0002
        /*0032*/ 	.short	0x0010
        /*0034*/ 	.byte	0x00, 0xf4, 0x21, 0x00


	//----- nvinfo : EIATTR_KPARAM_INFO
	.align		4
.L_15:
        /*0038*/ 	.byte	0x04, 0x17
        /*003a*/ 	.short	(.L_17 - .L_16)
.L_16:
        /*003c*/ 	.word	0x00000000
        /*0040*/ 	.short	0x0001
        /*0042*/ 	.short	0x0008
        /*0044*/ 	.byte	0x00, 0xf4, 0x21, 0x00


	//----- nvinfo : EIATTR_KPARAM_INFO
	.align		4
.L_17:
        /*0048*/ 	.byte	0x04, 0x17
        /*004a*/ 	.short	(.L_19 - .L_18)
.L_18:
        /*004c*/ 	.word	0x00000000
        /*0050*/ 	.short	0x0000
        /*0052*/ 	.short	0x0000
        /*0054*/ 	.byte	0x00, 0xf4, 0x21, 0x00


	//----- nvinfo : EIATTR_SPARSE_MMA_MASK
	.align		4
.L_19:
        /*0058*/ 	.byte	0x03, 0x50
        /*005a*/ 	.short	0x0000


	//----- nvinfo : EIATTR_MAXREG_COUNT
	.align		4
        /*005c*/ 	.byte	0x03, 0x1b
        /*005e*/ 	.short	0x00ff


	//----- nvinfo : EIATTR_EXIT_INSTR_OFFSETS
	.align		4
        /*0060*/ 	.byte	0x04, 0x1c
        /*0062*/ 	.short	(.L_21 - .L_20)


	//   ....[0]....
.L_20:
        /*0064*/ 	.word	0x000001e0


	//   ....[1]....
        /*0068*/ 	.word	0x00000210


	//----- nvinfo : EIATTR_REQNTID
	.align		4
.L_21:
        /*006c*/ 	.byte	0x04, 0x10
        /*006e*/ 	.short	(.L_23 - .L_22)
.L_22:
        /*0070*/ 	.word	0x00000020
        /*0074*/ 	.word	0x00000001
        /*0078*/ 	.word	0x00000001


	//----- nvinfo : EIATTR_CBANK_PARAM_SIZE
	.align		4
.L_23:
        /*007c*/ 	.byte	0x03, 0x19
        /*007e*/ 	.short	0x0020


	//----- nvinfo : EIATTR_PARAM_CBANK
	.align		4
        /*0080*/ 	.byte	0x04, 0x0a
        /*0082*/ 	.short	(.L_25 - .L_24)
	.align		4
.L_24:
        /*0084*/ 	.word	index@(.nv.constant0.triton_poi_fused_mul_13)
        /*0088*/ 	.short	0x0210
        /*008a*/ 	.short	0x0020


	//----- nvinfo : EIATTR_SW_WAR
	.align		4
.L_25:
        /*008c*/ 	.byte	0x04, 0x36
        /*008e*/ 	.short	(.L_27 - .L_26)
.L_26:
        /*0090*/ 	.word	0x00000008
.L_27:


//--------------------- .nv.callgraph             --------------------------
	.section	.nv.callgraph,"",@"SHT_CUDA_CALLGRAPH"
	.align	4
	.sectionentsize	8
	.align		4
        /*0000*/ 	.word	0x00000000
	.align		4
        /*0004*/ 	.word	0xffffffff
	.align		4
        /*0008*/ 	.word	0x00000000
	.align		4
        /*000c*/ 	.word	0xfffffffe
	.align		4
        /*0010*/ 	.word	0x00000000
	.align		4
        /*0014*/ 	.word	0xfffffffd
	.align		4
        /*0018*/ 	.word	0x00000000
	.align		4
        /*001c*/ 	.word	0xfffffffc


//--------------------- .text.triton_poi_fused_mul_13 --------------------------
	.section	.text.triton_poi_fused_mul_13,"ax",@progbits
	.align	128
        .global         triton_poi_fused_mul_13
        .type           triton_poi_fused_mul_13,@function
        .size           triton_poi_fused_mul_13,(.L_x_1 - triton_poi_fused_mul_13)
        .other          triton_poi_fused_mul_13,@"STO_CUDA_ENTRY STV_DEFAULT"
triton_poi_fused_mul_13:
.text.triton_poi_fused_mul_13:
[----:B------:R-:W0:Y:S02]  /*0000*/  LDC R1, c[0x0][0x28] ;  /* 0x00000a00ff017b82 */ /* 0x000e240000000800 */
[----:B------:R-:W1:Y:S01]  /*0010*/  S2R R6, SR_TID.X ;  /* 0x0000000000067919 */ /* 0x000e620000002100 */
[----:B------:R-:W2:Y:S01]  /*0020*/  S2UR UR4, SR_CTAID.Y ;  /* 0x00000000000479c3 */ /* 0x000ea20000002600 */
[----:B------:R-:W3:Y:S07]  /*0030*/  S2R R9, SR_CTAID.X ;  /* 0x0000000000097919 */ /* 0x000eee0000002500 */
[----:B------:R-:W4:Y:S08]  /*0040*/  LDC.64 R4, c[0x0][0x218] ;  /* 0x00008600ff047b82 */ /* 0x000f300000000a00 */
[----:B------:R-:W5:Y:S01]  /*0050*/  LDC.64 R2, c[0x0][0x210] ;  /* 0x00008400ff027b82 */ /* 0x000f620000000a00 */
[----:B--2---:R-:W-:Y:S01]  /*0060*/  USHF.L.U32 UR4, UR4, 0x4, URZ ;  /* 0x0000000404047899 */ /* 0x004fe2000800063f */
[----:B-1----:R-:W-:-:S04]  /*0070*/  SHF.R.U32.HI R0, RZ, 0x1, R6 ;  /* 0x00000001ff007819 */ /* 0x002fc80000011606 */
[----:B------:R-:W-:-:S04]  /*0080*/  SGXT.U32 R0, R0, 0x4 ;  /* 0x000000040000781a */ /* 0x000fc80000000000 */
[----:B------:R-:W-:Y:S01]  /*0090*/  LOP3.LUT R7, R0, UR4, RZ, 0xfc, !PT ;  /* 0x0000000400077c12 */ /* 0x000fe2000f8efcff */
[----:B------:R-:W-:Y:S01]  /*00a0*/  ULDC.64 UR4, c[0x0][0x208] ;  /* 0x0000820000047ab9 */ /* 0x000fe20000000a00 */
[----:B------:R-:W-:-:S03]  /*00b0*/  LOP3.LUT R0, R6, 0x1, RZ, 0xc0, !PT ;  /* 0x0000000106007812 */ /* 0x000fc600078ec0ff */
[----:B------:R-:W-:Y:S01]  /*00c0*/  IMAD.HI R6, R7, 0x55555556, RZ ;  /* 0x5555555607067827 */ /* 0x000fe200078e02ff */
[----:B---3--:R-:W-:-:S04]  /*00d0*/  LEA R0, R9, R0, 0x1 ;  /* 0x0000000009007211 */ /* 0x008fc800078e08ff */
[----:B------:R-:W-:Y:S02]  /*00e0*/  LEA.HI R8, R6, R6, RZ, 0x1 ;  /* 0x0000000606087211 */ /* 0x000fe400078f08ff */
[----:B------:R-:W-:-:S03]  /*00f0*/  ISETP.GE.AND P0, PT, R0, 0x6, PT ;  /* 0x000000060000780c */ /* 0x000fc60003f06270 */
[----:B------:R-:W-:Y:S01]  /*0100*/  IMAD R9, R8, -0x3, R7 ;  /* 0xfffffffd08097824 */ /* 0x000fe200078e0207 */
[C---:B------:R-:W-:Y:S01]  /*0110*/  ISETP.LT.AND P0, PT, R7.reuse, 0xc, !P0 ;  /* 0x0000000c0700780c */ /* 0x040fe20004701270 */
[--C-:B------:R-:W-:Y:S02]  /*0120*/  IMAD R7, R7, 0x6, R0.reuse ;  /* 0x0000000607077824 */ /* 0x100fe400078e0200 */
[----:B------:R-:W-:Y:S02]  /*0130*/  IMAD R11, R9, 0x6, R0 ;  /* 0x00000006090b7824 */ /* 0x000fe400078e0200 */
[----:B-----5:R-:W-:Y:S02]  /*0140*/  IMAD.WIDE R2, R7, 0x4, R2 ;  /* 0x0000000407027825 */ /* 0x020fe400078e0202 */
[----:B------:R-:W1:Y:S02]  /*0150*/  LDC.64 R6, c[0x0][0x220] ;  /* 0x00008800ff067b82 */ /* 0x000e640000000a00 */
[----:B----4-:R-:W-:Y:S01]  /*0160*/  IMAD.WIDE R4, R11, 0x4, R4 ;  /* 0x000000040b047825 */ /* 0x010fe200078e0204 */
[----:B------:R-:W-:-:S06]  /*0170*/  CS2R R10, SRZ ;  /* 0x00000000000a7805 */ /* 0x000fcc000001ff00 */
[----:B------:R-:W2:Y:S04]  /*0180*/  @P0 LDG.E.EL R10, desc[UR4][R2.64] ;  /* 0x00000004020a0981 */ /* 0x000ea8000c2e1900 */
[----:B------:R-:W2:Y:S01]  /*0190*/  @P0 LDG.E.EL R11, desc[UR4][R4.64] ;  /* 0x00000004040b0981 */ /* 0x000ea2000c2e1900 */
[----:B------:R-:W-:-:S04]  /*01a0*/  IMAD R9, R0, 0x3, R9 ;  /* 0x0000000300097824 */ /* 0x000fc800078e0209 */
[----:B------:R-:W-:-:S04]  /*01b0*/  IMAD R9, R8, 0x12, R9 ;  /* 0x0000001208097824 */ /* 0x000fc800078e0209 */
[----:B-1----:R-:W-:-:S04]  /*01c0*/  IMAD.WIDE R6, R9, 0x4, R6 ;  /* 0x0000000409067825 */ /* 0x002fc800078e0206 */
[----:B--2---:R-:W-:Y:S01]  /*01d0*/  FADD R10, R11, R10 ;  /* 0x0000000a0b0a7221 */ /* 0x004fe20000000000 */
[----:B------:R-:W-:Y:S06]  /*01e0*/  @!P0 EXIT ;  /* 0x000000000000894d */ /* 0x000fec0003800000 */
[----:B------:R-:W-:-:S05]  /*01f0*/  FMUL R3, R10, 0.0099999997764825820923 ;  /* 0x3c23d70a0a037820 */ /* 0x000fca0000400000 */
[----:B------:R-:W-:Y:S01]  /*0200*/  STG.E desc[UR4][R6.64], R3 ;  /* 0x0000000306007986 */ /* 0x000fe2000c101904 */
[----:B------:R-:W-:Y:S05]  /*0210*/  EXIT ;  /* 0x000000000000794d */ /* 0x000fea0003800000 */
.L_x_0:
[----:B------:R-:W-:-:S00]  /*0220*/  BRA `(.L_x_0) ;  /* 0xfffffffc00fc7947 */ /* 0x000fc0000383ffff */
[----:B------:R-:W-:-:S00]  /*0230*/  NOP ;  /* 0x0000000000007918 */ /* 0x000fc00000000000 */
        /* <DEDUP_REMOVED lines=12> */
.L_x_1:


//--------------------- .nv.constant0.triton_poi_fused_mul_13 --------------------------
	.section	.nv.constant0.triton_poi_fused_mul_13,"a",@progbits
	.sectionflags	@""
	.align	4
.nv.constant0.triton_poi_fused_mul_13:
	.zero		560
